//
// Generated by NVIDIA NVVM Compiler
//
// Compiler Build ID: CL-36424714
// Cuda compilation tools, release 13.0, V13.0.88
// Based on NVVM 20.0.0
//

.version 9.0
.target sm_100
.address_size 64

	// .globl	_Z16device_greetingsv
.extern .func  (.param .b32 func_retval0) vprintf
(
	.param .b64 vprintf_param_0,
	.param .b64 vprintf_param_1
)
;
.global .align 1 .b8 $str[31] = {72, 101, 108, 108, 111, 44, 32, 119, 111, 114, 108, 100, 32, 102, 114, 111, 109, 32, 116, 104, 101, 32, 100, 101, 118, 105, 99, 101, 33, 10};
.global .align 1 .b8 $str$1[18] = {84, 104, 101, 32, 114, 101, 115, 117, 108, 116, 32, 105, 115, 32, 37, 100, 10};

.visible .entry _Z16device_greetingsv()
{
	.local .align 8 .b8 	__local_depot0[16];
	.reg .b64 	%SP;
	.reg .b64 	%SPL;
	.reg .b16 	%rs<7>;
	.reg .b32 	%r<8>;
	.reg .b64 	%rd<9>;

	mov.u64 	%SPL, __local_depot0;
	cvta.local.u64 	%SP, %SPL;
	add.u64 	%rd1, %SP, 0;
	add.u64 	%rd2, %SPL, 0;
	add.u64 	%rd3, %SP, 8;
	add.u64 	%rd4, %SPL, 8;
	mov.u64 	%rd5, $str;
	cvta.global.u64 	%rd6, %rd5;
	{ // callseq 0, 0
	.param .b64 param0;
	st.param.b64 	[param0], %rd6;
	.param .b64 param1;
	st.param.b64 	[param1], 0;
	.param .b32 retval0;
	call.uni (retval0), 
	vprintf, 
	(
	param0, 
	param1
	);
	ld.param.b32 	%r1, [retval0];
	} // callseq 0
	mov.b16 	%rs1, 105;
	mov.b16 	%rs2, 98;
	st.local.v2.u8 	[%rd2], {%rs2, %rs1};
	mov.b16 	%rs3, 33;
	mov.b16 	%rs4, 103;
	st.local.v2.u8 	[%rd2+2], {%rs4, %rs3};
	mov.b16 	%rs5, 0;
	mov.b16 	%rs6, 10;
	st.local.v2.u8 	[%rd2+4], {%rs6, %rs5};
	{ // callseq 1, 0
	.param .b64 param0;
	st.param.b64 	[param0], %rd1;
	.param .b64 param1;
	st.param.b64 	[param1], 0;
	.param .b32 retval0;
	call.uni (retval0), 
	vprintf, 
	(
	param0, 
	param1
	);
	ld.param.b32 	%r3, [retval0];
	} // callseq 1
	mov.b32 	%r5, 8;
	st.local.u32 	[%rd4], %r5;
	mov.u64 	%rd7, $str$1;
	cvta.global.u64 	%rd8, %rd7;
	{ // callseq 2, 0
	.param .b64 param0;
	st.param.b64 	[param0], %rd8;
	.param .b64 param1;
	st.param.b64 	[param1], %rd3;
	.param .b32 retval0;
	call.uni (retval0), 
	vprintf, 
	(
	param0, 
	param1
	);
	ld.param.b32 	%r6, [retval0];
	} // callseq 2
	ret;

}


// ===== COMPILED SASS (sm_100) =====

	.target	sm_100

	.elftype	@"ET_EXEC"


//--------------------- .note.nv.tkinfo           --------------------------
	.section	.note.nv.tkinfo,"",@"SHT_NOTE"
	.sectionflags	@"SHF_NOTE_NV_TKINFO"
	.tkinfo
        /*0018*/ 	.word	0x00000002
        /*0030*/ 	.string	""
        /*0030*/ 	.string	"ptxas"
        /*0030*/ 	.string	"Cuda compilation tools, release 13.0, V13.0.88"
        /*0030*/ 	.string	"Build cuda_13.0.r13.0/compiler.36424714_0"
        /*0030*/ 	.string	"-arch sm_100 -m 64 "



//--------------------- .note.nv.cuinfo           --------------------------
	.section	.note.nv.cuinfo,"",@"SHT_NOTE"
	.sectionflags	@"SHF_NOTE_NV_CUINFO"
        /*0018*/ 	.short	0x0002
        /*001a*/ 	.short	0x0064
        /*001c*/ 	.short	0x0082
	.zero		2


//--------------------- .nv.info                  --------------------------
	.section	.nv.info,"",@"SHT_CUDA_INFO"
	.align	4


	//----- nvinfo : EIATTR_REGCOUNT
	.align		4
        /*0000*/ 	.byte	0x04, 0x2f
        /*0002*/ 	.short	(.L_3 - .L_2)
	.align		4
.L_2:
        /*0004*/ 	.word	index@(_Z16device_greetingsv)
        /*0008*/ 	.word	0x00000019


	//----- nvinfo : EIATTR_FRAME_SIZE
	.align		4
.L_3:
        /*000c*/ 	.byte	0x04, 0x11
        /*000e*/ 	.short	(.L_5 - .L_4)
	.align		4
.L_4:
        /*0010*/ 	.word	index@(_Z16device_greetingsv)
        /*0014*/ 	.word	0x00000010


	//----- nvinfo : EIATTR_MIN_STACK_SIZE
	.align		4
.L_5:
        /*0018*/ 	.byte	0x04, 0x12
        /*001a*/ 	.short	(.L_7 - .L_6)
	.align		4
.L_6:
        /*001c*/ 	.word	index@(_Z16device_greetingsv)
        /*0020*/ 	.word	0x00000010
.L_7:


//--------------------- .nv.compat                --------------------------
	.section	.nv.compat,"",@"SHT_CUDA_COMPAT_INFO"
	.align	4
        /*0000*/ 	.byte	0x02, 0x09, 0x00, 0x00, 0x02, 0x02, 0x01, 0x00, 0x02, 0x05, 0x05, 0x00, 0x03, 0x07, 0x01, 0x01
        /*0010*/ 	.byte	0x02, 0x03, 0x00, 0x00, 0x02, 0x06, 0x01, 0x00, 0x04, 0x0b, 0x08, 0x00, 0x09, 0x00, 0x00, 0x00
        /*0020*/ 	.byte	0x00, 0x00, 0x00, 0x00


//--------------------- .nv.info._Z16device_greetingsv --------------------------
	.section	.nv.info._Z16device_greetingsv,"",@"SHT_CUDA_INFO"
	.sectionflags	@""
	.align	4


	//----- nvinfo : EIATTR_CUDA_API_VERSION
	.align		4
        /*0000*/ 	.byte	0x04, 0x37
        /*0002*/ 	.short	(.L_9 - .L_8)
.L_8:
        /*0004*/ 	.word	0x00000082


	//----- nvinfo : EIATTR_SPARSE_MMA_MASK
	.align		4
.L_9:
        /*0008*/ 	.byte	0x03, 0x50
        /*000a*/ 	.short	0x0000


	//----- nvinfo : EIATTR_MAXREG_COUNT
	.align		4
        /*000c*/ 	.byte	0x03, 0x1b
        /*000e*/ 	.short	0x00ff


	//----- nvinfo : EIATTR_EXTERNS
	.align		4
        /*0010*/ 	.byte	0x04, 0x0f
        /*0012*/ 	.short	(.L_11 - .L_10)


	//   ....[0]....
	.align		4
.L_10:
        /*0014*/ 	.word	index@(vprintf)


	//----- nvinfo : EIATTR_MERCURY_ISA_VERSION
	.align		4
.L_11:
        /*0018*/ 	.byte	0x03, 0x5f
        /*001a*/ 	.short	0x0101


	//----- nvinfo : EIATTR_VRC_CTA_INIT_COUNT
	.align		4
        /*001c*/ 	.byte	0x02, 0x4a
	.zero		1
	.zero		1


	//----- nvinfo : EIATTR_SYSCALL_OFFSETS
	.align		4
        /*0020*/ 	.byte	0x04, 0x46
        /*0022*/ 	.short	(.L_13 - .L_12)


	//   ....[0]....
.L_12:
        /*0024*/ 	.word	0x000000f0


	//   ....[1]....
        /*0028*/ 	.word	0x000001b0


	//   ....[2]....
        /*002c*/ 	.word	0x00000250


	//----- nvinfo : EIATTR_EXIT_INSTR_OFFSETS
	.align		4
.L_13:
        /*0030*/ 	.byte	0x04, 0x1c
        /*0032*/ 	.short	(.L_15 - .L_14)


	//   ....[0]....
.L_14:
        /*0034*/ 	.word	0x00000260


	//----- nvinfo : EIATTR_SW_WAR
	.align		4
.L_15:
        /*0038*/ 	.byte	0x04, 0x36
        /*003a*/ 	.short	(.L_17 - .L_16)
.L_16:
        /*003c*/ 	.word	0x00000008
.L_17:


//--------------------- .nv.callgraph             --------------------------
	.section	.nv.callgraph,"",@"SHT_CUDA_CALLGRAPH"
	.align	4
	.sectionentsize	8
	.align		4
        /*0000*/ 	.word	0x00000000
	.align		4
        /*0004*/ 	.word	0xffffffff
	.align		4
        /*0008*/ 	.word	index@(_Z16device_greetingsv)
	.align		4
        /*000c*/ 	.word	index@(vprintf)
	.align		4
        /*0010*/ 	.word	0x00000000
	.align		4
        /*0014*/ 	.word	0xfffffffe
	.align		4
        /*0018*/ 	.word	0x00000000
	.align		4
        /*001c*/ 	.word	0xfffffffd
	.align		4
        /*0020*/ 	.word	0x00000000
	.align		4
        /*0024*/ 	.word	0xfffffffc


//--------------------- .nv.constant4             --------------------------
	.section	.nv.constant4,"a",@progbits
	.align	8
	.align		8
.nv.constant4:
        /*0000*/ 	.dword	vprintf
	.align		8
        /*0008*/ 	.dword	$str
	.align		8
        /*0010*/ 	.dword	$str$1


//--------------------- .text._Z16device_greetingsv --------------------------
	.section	.text._Z16device_greetingsv,"ax",@progbits
	.align	128
        .global         _Z16device_greetingsv
        .type           _Z16device_greetingsv,@function
        .size           _Z16device_greetingsv,(.L_x_4 - _Z16device_greetingsv)
        .other          _Z16device_greetingsv,@"STO_CUDA_ENTRY STV_DEFAULT"
_Z16device_greetingsv:
.text._Z16device_greetingsv:
[----:B------:R-:W0:Y:S01]  /*0000*/  LDC R1, c[0x0][0x37c] ;  /* 0x0000df00ff017b82 */ /* 0x000e220000000800 */
[----:B------:R-:W1:Y:S01]  /*0010*/  LDCU UR4, c[0x0][0x2f8] ;  /* 0x00005f00ff0477ac */ /* 0x000e620008000800 */
[----:B------:R-:W-:Y:S01]  /*0020*/  MOV R18, 0x0 ;  /* 0x0000000000127802 */ /* 0x000fe20000000f00 */
[----:B0-----:R-:W-:Y:S01]  /*0030*/  VIADD R1, R1, 0xfffffff0 ;  /* 0xfffffff001017836 */ /* 0x001fe20000000000 */
[----:B------:R-:W-:Y:S01]  /*0040*/  CS2R R6, SRZ ;  /* 0x0000000000067805 */ /* 0x000fe2000001ff00 */
[----:B------:R-:W0:Y:S03]  /*0050*/  LDCU UR5, c[0x0][0x2fc] ;  /* 0x00005f80ff0577ac */ /* 0x000e260008000800 */
[----:B------:R2:W3:Y:S01]  /*0060*/  LDC.64 R2, c[0x4][R18] ;  /* 0x0100000012027b82 */ /* 0x0004e20000000a00 */
[----:B------:R-:W4:Y:S01]  /*0070*/  LDCU.64 UR6, c[0x4][0x8] ;  /* 0x01000100ff0677ac */ /* 0x000f220008000a00 */
[----:B-1----:R-:W-:-:S04]  /*0080*/  IADD3 R22, P0, PT, R1, UR4, RZ ;  /* 0x0000000401167c10 */ /* 0x002fc8000ff1e0ff */
[----:B------:R-:W-:Y:S01]  /*0090*/  IADD3 R16, P1, PT, R22, 0x8, RZ ;  /* 0x0000000816107810 */ /* 0x000fe20007f3e0ff */
[----:B0-----:R-:W-:Y:S02]  /*00a0*/  IMAD.X R19, RZ, RZ, UR5, P0 ;  /* 0x00000005ff137e24 */ /* 0x001fe400080e06ff */
[----:B----4-:R-:W-:Y:S01]  /*00b0*/  IMAD.U32 R4, RZ, RZ, UR6 ;  /* 0x00000006ff047e24 */ /* 0x010fe2000f8e00ff */
[----:B------:R-:W-:Y:S01]  /*00c0*/  MOV R5, UR7 ;  /* 0x0000000700057c02 */ /* 0x000fe20008000f00 */
[----:B--2---:R-:W-:-:S08]  /*00d0*/  IMAD.X R17, RZ, RZ, R19, P1 ;  /* 0x000000ffff117224 */ /* 0x004fd000008e0613 */
[----:B------:R-:W-:-:S07]  /*00e0*/  LEPC R20, `(.L_x_0) ;  /* 0x000000001014794e */ /* 0x000fce0000000000 */
[----:B---3--:R-:W-:Y:S05]  /*00f0*/  CALL.ABS.NOINC R2 ;  /* 0x0000000002007343 */ /* 0x008fea0003c00000 */
.L_x_0:
[----:B------:R-:W-:Y:S02]  /*0100*/  IMAD.MOV.U32 R0, RZ, RZ, 0x6962 ;  /* 0x00006962ff007424 */ /* 0x000fe400078e00ff */
[----:B------:R-:W-:Y:S02]  /*0110*/  HFMA2 R8, -RZ, RZ, 0, 5.9604644775390625e-07 ;  /* 0x0000000aff087431 */ /* 0x000fe400000001ff */
[----:B------:R-:W-:Y:S01]  /*0120*/  IMAD.MOV.U32 R2, RZ, RZ, 0x2167 ;  /* 0x00002167ff027424 */ /* 0x000fe200078e00ff */
[----:B------:R-:W-:Y:S01]  /*0130*/  CS2R R6, SRZ ;  /* 0x0000000000067805 */ /* 0x000fe2000001ff00 */
[----:B------:R-:W-:Y:S02]  /*0140*/  IMAD.MOV.U32 R4, RZ, RZ, R22 ;  /* 0x000000ffff047224 */ /* 0x000fe400078e0016 */
[----:B------:R-:W-:Y:S01]  /*0150*/  IMAD.MOV.U32 R5, RZ, RZ, R19 ;  /* 0x000000ffff057224 */ /* 0x000fe200078e0013 */
[----:B------:R-:W-:Y:S01]  /*0160*/  PRMT R0, R0, 0x5410, R2 ;  /* 0x0000541000007816 */ /* 0x000fe20000000002 */
[----:B------:R0:W-:Y:S01]  /*0170*/  STL.U16 [R1+0x4], R8 ;  /* 0x0000040801007387 */ /* 0x0001e20000100400 */
[----:B------:R0:W1:Y:S03]  /*0180*/  LDC.64 R2, c[0x4][R18] ;  /* 0x0100000012027b82 */ /* 0x0000660000000a00 */
[----:B------:R0:W-:Y:S02]  /*0190*/  STL [R1], R0 ;  /* 0x0000000001007387 */ /* 0x0001e40000100800 */
[----:B------:R-:W-:-:S07]  /*01a0*/  LEPC R20, `(.L_x_1) ;  /* 0x000000001014794e */ /* 0x000fce0000000000 */
[----:B01----:R-:W-:Y:S05]  /*01b0*/  CALL.ABS.NOINC R2 ;  /* 0x0000000002007343 */ /* 0x003fea0003c00000 */
.L_x_1:
[----:B------:R-:W-:Y:S01]  /*01c0*/  HFMA2 R0, -RZ, RZ, 0, 4.76837158203125e-07 ;  /* 0x00000008ff007431 */ /* 0x000fe200000001ff */
[----:B------:R-:W0:Y:S01]  /*01d0*/  LDC.64 R18, c[0x4][R18] ;  /* 0x0100000012127b82 */ /* 0x000e220000000a00 */
[----:B------:R-:W1:Y:S01]  /*01e0*/  LDCU.64 UR4, c[0x4][0x10] ;  /* 0x01000200ff0477ac */ /* 0x000e620008000a00 */
[----:B------:R-:W-:Y:S01]  /*01f0*/  MOV R6, R16 ;  /* 0x0000001000067202 */ /* 0x000fe20000000f00 */
[----:B------:R-:W-:Y:S01]  /*0200*/  IMAD.MOV.U32 R7, RZ, RZ, R17 ;  /* 0x000000ffff077224 */ /* 0x000fe200078e0011 */
[----:B------:R2:W-:Y:S01]  /*0210*/  STL [R1+0x8], R0 ;  /* 0x0000080001007387 */ /* 0x0005e20000100800 */
[----:B-1----:R-:W-:Y:S02]  /*0220*/  IMAD.U32 R4, RZ, RZ, UR4 ;  /* 0x00000004ff047e24 */ /* 0x002fe4000f8e00ff */
[----:B--2---:R-:W-:-:S07]  /*0230*/  IMAD.U32 R5, RZ, RZ, UR5 ;  /* 0x00000005ff057e24 */ /* 0x004fce000f8e00ff */
[----:B------:R-:W-:-:S07]  /*0240*/  LEPC R20, `(.L_x_2) ;  /* 0x000000001014794e */ /* 0x000fce0000000000 */
[----:B0-----:R-:W-:Y:S05]  /*0250*/  CALL.ABS.NOINC R18 ;  /* 0x0000000012007343 */ /* 0x001fea0003c00000 */
.L_x_2:
[----:B------:R-:W-:Y:S05]  /*0260*/  EXIT ;  /* 0x000000000000794d */ /* 0x000fea0003800000 */
.L_x_3:
[----:B------:R-:W-:-:S00]  /*0270*/  BRA `(.L_x_3) ;  /* 0xfffffffc00fc7947 */ /* 0x000fc0000383ffff */
[----:B------:R-:W-:-:S00]  /*0280*/  NOP ;  /* 0x0000000000007918 */ /* 0x000fc00000000000 */
[----:B------:R-:W-:-:S00]  /*0290*/  NOP ;  /* 0x0000000000007918 */ /* 0x000fc00000000000 */
[----:B------:R-:W-:-:S00]  /*02a0*/  NOP ;  /* 0x0000000000007918 */ /* 0x000fc00000000000 */
[----:B------:R-:W-:-:S00]  /*02b0*/  NOP ;  /* 0x0000000000007918 */ /* 0x000fc00000000000 */
[----:B------:R-:W-:-:S00]  /*02c0*/  NOP ;  /* 0x0000000000007918 */ /* 0x000fc00000000000 */
[----:B------:R-:W-:-:S00]  /*02d0*/  NOP ;  /* 0x0000000000007918 */ /* 0x000fc00000000000 */
[----:B------:R-:W-:-:S00]  /*02e0*/  NOP ;  /* 0x0000000000007918 */ /* 0x000fc00000000000 */
[----:B------:R-:W-:-:S00]  /*02f0*/  NOP ;  /* 0x0000000000007918 */ /* 0x000fc00000000000 */
.L_x_4:


//--------------------- .nv.global.init           --------------------------
	.section	.nv.global.init,"aw",@progbits
.nv.global.init:
	.type		$str$1,@object
	.size		$str$1,($str - $str$1)
$str$1:
        /*0000*/ 	.byte	0x54, 0x68, 0x65, 0x20, 0x72, 0x65, 0x73, 0x75, 0x6c, 0x74, 0x20, 0x69, 0x73, 0x20, 0x25, 0x64
        /*0010*/ 	.byte	0x0a, 0x00
	.type		$str,@object
	.size		$str,(.L_0 - $str)
$str:
        /*0012*/ 	.byte	0x48, 0x65, 0x6c, 0x6c, 0x6f, 0x2c, 0x20, 0x77, 0x6f, 0x72, 0x6c, 0x64, 0x20, 0x66, 0x72, 0x6f
        /*0022*/ 	.byte	0x6d, 0x20, 0x74, 0x68, 0x65, 0x20, 0x64, 0x65, 0x76, 0x69, 0x63, 0x65, 0x21, 0x0a, 0x00
.L_0:


//--------------------- .nv.shared.reserved.0     --------------------------
	.section	.nv.shared.reserved.0,"aw",@nobits
	.weak		__nv_reservedSMEM_offset_0_alias
	.size		__nv_reservedSMEM_offset_0_alias, 0, 64
	.other		__nv_reservedSMEM_offset_0_alias,@"STO_CUDA_RESERVED_SHARED STV_DEFAULT"
__nv_reservedSMEM_offset_0_alias:
	.zero		0
	.zero		64


//--------------------- .nv.constant0._Z16device_greetingsv --------------------------
	.section	.nv.constant0._Z16device_greetingsv,"a",@progbits
	.sectionflags	@""
	.align	4
.nv.constant0._Z16device_greetingsv:
	.zero		896


//--------------------- SYMBOLS --------------------------

	.type		.nv.reservedSmem.offset0,@object
	.size		.nv.reservedSmem.offset0,0x4
	.type		vprintf,@function
